//
// Generated by NVIDIA NVVM Compiler
//
// Compiler Build ID: CL-36424714
// Cuda compilation tools, release 13.0, V13.0.88
// Based on NVVM 20.0.0
//

.version 9.0
.target sm_100
.address_size 64

	// .globl	_Z20matrix_multiply_cudaPiS_S_iii

.visible .entry _Z20matrix_multiply_cudaPiS_S_iii(
	.param .u64 .ptr .align 1 _Z20matrix_multiply_cudaPiS_S_iii_param_0,
	.param .u64 .ptr .align 1 _Z20matrix_multiply_cudaPiS_S_iii_param_1,
	.param .u64 .ptr .align 1 _Z20matrix_multiply_cudaPiS_S_iii_param_2,
	.param .u32 _Z20matrix_multiply_cudaPiS_S_iii_param_3,
	.param .u32 _Z20matrix_multiply_cudaPiS_S_iii_param_4,
	.param .u32 _Z20matrix_multiply_cudaPiS_S_iii_param_5
)
{
	.reg .pred 	%p<13>;
	.reg .b32 	%r<107>;
	.reg .b64 	%rd<53>;

	ld.param.u64 	%rd7, [_Z20matrix_multiply_cudaPiS_S_iii_param_0];
	ld.param.u64 	%rd8, [_Z20matrix_multiply_cudaPiS_S_iii_param_1];
	ld.param.u64 	%rd6, [_Z20matrix_multiply_cudaPiS_S_iii_param_2];
	ld.param.u32 	%r32, [_Z20matrix_multiply_cudaPiS_S_iii_param_3];
	ld.param.u32 	%r30, [_Z20matrix_multiply_cudaPiS_S_iii_param_4];
	ld.param.u32 	%r31, [_Z20matrix_multiply_cudaPiS_S_iii_param_5];
	cvta.to.global.u64 	%rd1, %rd8;
	cvta.to.global.u64 	%rd2, %rd7;
	mov.u32 	%r33, %ctaid.y;
	mov.u32 	%r34, %ntid.y;
	mov.u32 	%r35, %tid.y;
	mad.lo.s32 	%r1, %r33, %r34, %r35;
	mov.u32 	%r36, %ctaid.x;
	mov.u32 	%r37, %ntid.x;
	mov.u32 	%r38, %tid.x;
	mad.lo.s32 	%r2, %r36, %r37, %r38;
	setp.ge.s32 	%p1, %r1, %r32;
	setp.ge.s32 	%p2, %r2, %r31;
	or.pred  	%p3, %p1, %p2;
	@%p3 bra 	$L__BB0_14;
	setp.lt.s32 	%p4, %r30, 1;
	mov.b32 	%r106, 0;
	@%p4 bra 	$L__BB0_13;
	mul.lo.s32 	%r3, %r30, %r1;
	and.b32  	%r4, %r30, 7;
	setp.lt.u32 	%p5, %r30, 8;
	mov.b32 	%r101, 0;
	mov.u32 	%r106, %r101;
	@%p5 bra 	$L__BB0_5;
	and.b32  	%r101, %r30, 2147483640;
	neg.s32 	%r95, %r101;
	shl.b32 	%r7, %r31, 3;
	mul.wide.u32 	%rd9, %r3, 4;
	add.s64 	%rd10, %rd9, %rd2;
	add.s64 	%rd52, %rd10, 16;
	mov.b32 	%r106, 0;
	mul.wide.s32 	%rd13, %r31, 4;
	mov.u32 	%r94, %r2;
$L__BB0_4:
	.pragma "nounroll";
	ld.global.u32 	%r43, [%rd52+-16];
	mul.wide.s32 	%rd11, %r94, 4;
	add.s64 	%rd12, %rd1, %rd11;
	ld.global.u32 	%r44, [%rd12];
	mad.lo.s32 	%r45, %r44, %r43, %r106;
	ld.global.u32 	%r46, [%rd52+-12];
	add.s64 	%rd14, %rd12, %rd13;
	ld.global.u32 	%r47, [%rd14];
	mad.lo.s32 	%r48, %r47, %r46, %r45;
	ld.global.u32 	%r49, [%rd52+-8];
	add.s64 	%rd15, %rd14, %rd13;
	ld.global.u32 	%r50, [%rd15];
	mad.lo.s32 	%r51, %r50, %r49, %r48;
	ld.global.u32 	%r52, [%rd52+-4];
	add.s64 	%rd16, %rd15, %rd13;
	ld.global.u32 	%r53, [%rd16];
	mad.lo.s32 	%r54, %r53, %r52, %r51;
	ld.global.u32 	%r55, [%rd52];
	add.s64 	%rd17, %rd16, %rd13;
	ld.global.u32 	%r56, [%rd17];
	mad.lo.s32 	%r57, %r56, %r55, %r54;
	ld.global.u32 	%r58, [%rd52+4];
	add.s64 	%rd18, %rd17, %rd13;
	ld.global.u32 	%r59, [%rd18];
	mad.lo.s32 	%r60, %r59, %r58, %r57;
	ld.global.u32 	%r61, [%rd52+8];
	add.s64 	%rd19, %rd18, %rd13;
	ld.global.u32 	%r62, [%rd19];
	mad.lo.s32 	%r63, %r62, %r61, %r60;
	ld.global.u32 	%r64, [%rd52+12];
	add.s64 	%rd20, %rd19, %rd13;
	ld.global.u32 	%r65, [%rd20];
	mad.lo.s32 	%r106, %r65, %r64, %r63;
	add.s32 	%r95, %r95, 8;
	add.s32 	%r94, %r94, %r7;
	add.s64 	%rd52, %rd52, 32;
	setp.ne.s32 	%p6, %r95, 0;
	@%p6 bra 	$L__BB0_4;
$L__BB0_5:
	setp.eq.s32 	%p7, %r4, 0;
	@%p7 bra 	$L__BB0_13;
	and.b32  	%r17, %r30, 3;
	setp.lt.u32 	%p8, %r4, 4;
	@%p8 bra 	$L__BB0_8;
	add.s32 	%r67, %r101, %r3;
	mul.wide.u32 	%rd21, %r67, 4;
	add.s64 	%rd22, %rd2, %rd21;
	ld.global.u32 	%r68, [%rd22];
	mad.lo.s32 	%r69, %r101, %r31, %r2;
	mul.wide.s32 	%rd23, %r69, 4;
	add.s64 	%rd24, %rd1, %rd23;
	ld.global.u32 	%r70, [%rd24];
	mad.lo.s32 	%r71, %r70, %r68, %r106;
	cvt.u64.u32 	%rd25, %r3;
	cvt.u64.u32 	%rd26, %r101;
	add.s64 	%rd27, %rd26, %rd25;
	shl.b64 	%rd28, %rd27, 2;
	add.s64 	%rd29, %rd2, %rd28;
	ld.global.u32 	%r72, [%rd29+4];
	mul.wide.s32 	%rd30, %r31, 4;
	add.s64 	%rd31, %rd24, %rd30;
	ld.global.u32 	%r73, [%rd31];
	mad.lo.s32 	%r74, %r73, %r72, %r71;
	ld.global.u32 	%r75, [%rd29+8];
	add.s64 	%rd32, %rd31, %rd30;
	ld.global.u32 	%r76, [%rd32];
	mad.lo.s32 	%r77, %r76, %r75, %r74;
	ld.global.u32 	%r78, [%rd29+12];
	add.s64 	%rd33, %rd32, %rd30;
	ld.global.u32 	%r79, [%rd33];
	mad.lo.s32 	%r106, %r79, %r78, %r77;
	add.s32 	%r101, %r101, 4;
$L__BB0_8:
	setp.eq.s32 	%p9, %r17, 0;
	@%p9 bra 	$L__BB0_13;
	setp.eq.s32 	%p10, %r17, 1;
	@%p10 bra 	$L__BB0_11;
	add.s32 	%r81, %r101, %r3;
	mul.wide.u32 	%rd34, %r81, 4;
	add.s64 	%rd35, %rd2, %rd34;
	ld.global.u32 	%r82, [%rd35];
	mad.lo.s32 	%r83, %r101, %r31, %r2;
	mul.wide.s32 	%rd36, %r83, 4;
	add.s64 	%rd37, %rd1, %rd36;
	ld.global.u32 	%r84, [%rd37];
	mad.lo.s32 	%r85, %r84, %r82, %r106;
	cvt.u64.u32 	%rd38, %r3;
	cvt.u64.u32 	%rd39, %r101;
	add.s64 	%rd40, %rd39, %rd38;
	shl.b64 	%rd41, %rd40, 2;
	add.s64 	%rd42, %rd2, %rd41;
	ld.global.u32 	%r86, [%rd42+4];
	mul.wide.s32 	%rd43, %r31, 4;
	add.s64 	%rd44, %rd37, %rd43;
	ld.global.u32 	%r87, [%rd44];
	mad.lo.s32 	%r106, %r87, %r86, %r85;
	add.s32 	%r101, %r101, 2;
$L__BB0_11:
	and.b32  	%r88, %r30, 1;
	setp.eq.b32 	%p11, %r88, 1;
	not.pred 	%p12, %p11;
	@%p12 bra 	$L__BB0_13;
	add.s32 	%r89, %r101, %r3;
	mul.wide.u32 	%rd45, %r89, 4;
	add.s64 	%rd46, %rd2, %rd45;
	ld.global.u32 	%r90, [%rd46];
	mad.lo.s32 	%r91, %r101, %r31, %r2;
	mul.wide.s32 	%rd47, %r91, 4;
	add.s64 	%rd48, %rd1, %rd47;
	ld.global.u32 	%r92, [%rd48];
	mad.lo.s32 	%r106, %r92, %r90, %r106;
$L__BB0_13:
	mad.lo.s32 	%r93, %r31, %r1, %r2;
	cvta.to.global.u64 	%rd49, %rd6;
	mul.wide.s32 	%rd50, %r93, 4;
	add.s64 	%rd51, %rd49, %rd50;
	st.global.u32 	[%rd51], %r106;
$L__BB0_14:
	ret;

}


// ===== COMPILED SASS (sm_100) =====

	.target	sm_100

	.elftype	@"ET_EXEC"


//--------------------- .note.nv.tkinfo           --------------------------
	.section	.note.nv.tkinfo,"",@"SHT_NOTE"
	.sectionflags	@"SHF_NOTE_NV_TKINFO"
	.tkinfo
        /*0018*/ 	.word	0x00000002
        /*0030*/ 	.string	""
        /*0030*/ 	.string	"ptxas"
        /*0030*/ 	.string	"Cuda compilation tools, release 13.0, V13.0.88"
        /*0030*/ 	.string	"Build cuda_13.0.r13.0/compiler.36424714_0"
        /*0030*/ 	.string	"-arch sm_100 -m 64 "



//--------------------- .note.nv.cuinfo           --------------------------
	.section	.note.nv.cuinfo,"",@"SHT_NOTE"
	.sectionflags	@"SHF_NOTE_NV_CUINFO"
        /*0018*/ 	.short	0x0002
        /*001a*/ 	.short	0x0064
        /*001c*/ 	.short	0x0082
	.zero		2


//--------------------- .nv.info                  --------------------------
	.section	.nv.info,"",@"SHT_CUDA_INFO"
	.align	4


	//----- nvinfo : EIATTR_REGCOUNT
	.align		4
        /*0000*/ 	.byte	0x04, 0x2f
        /*0002*/ 	.short	(.L_1 - .L_0)
	.align		4
.L_0:
        /*0004*/ 	.word	index@(_Z20matrix_multiply_cudaPiS_S_iii)
        /*0008*/ 	.word	0x00000020


	//----- nvinfo : EIATTR_FRAME_SIZE
	.align		4
.L_1:
        /*000c*/ 	.byte	0x04, 0x11
        /*000e*/ 	.short	(.L_3 - .L_2)
	.align		4
.L_2:
        /*0010*/ 	.word	index@(_Z20matrix_multiply_cudaPiS_S_iii)
        /*0014*/ 	.word	0x00000000


	//----- nvinfo : EIATTR_MIN_STACK_SIZE
	.align		4
.L_3:
        /*0018*/ 	.byte	0x04, 0x12
        /*001a*/ 	.short	(.L_5 - .L_4)
	.align		4
.L_4:
        /*001c*/ 	.word	index@(_Z20matrix_multiply_cudaPiS_S_iii)
        /*0020*/ 	.word	0x00000000
.L_5:


//--------------------- .nv.compat                --------------------------
	.section	.nv.compat,"",@"SHT_CUDA_COMPAT_INFO"
	.align	4
        /*0000*/ 	.byte	0x02, 0x09, 0x00, 0x00, 0x02, 0x02, 0x01, 0x00, 0x02, 0x05, 0x05, 0x00, 0x03, 0x07, 0x01, 0x01
        /*0010*/ 	.byte	0x02, 0x03, 0x00, 0x00, 0x02, 0x06, 0x01, 0x00, 0x04, 0x0b, 0x08, 0x00, 0x09, 0x00, 0x00, 0x00
        /*0020*/ 	.byte	0x00, 0x00, 0x00, 0x00


//--------------------- .nv.info._Z20matrix_multiply_cudaPiS_S_iii --------------------------
	.section	.nv.info._Z20matrix_multiply_cudaPiS_S_iii,"",@"SHT_CUDA_INFO"
	.sectionflags	@""
	.align	4


	//----- nvinfo : EIATTR_CUDA_API_VERSION
	.align		4
        /*0000*/ 	.byte	0x04, 0x37
        /*0002*/ 	.short	(.L_7 - .L_6)
.L_6:
        /*0004*/ 	.word	0x00000082


	//----- nvinfo : EIATTR_KPARAM_INFO
	.align		4
.L_7:
        /*0008*/ 	.byte	0x04, 0x17
        /*000a*/ 	.short	(.L_9 - .L_8)
.L_8:
        /*000c*/ 	.word	0x00000000
        /*0010*/ 	.short	0x0005
        /*0012*/ 	.short	0x0020
        /*0014*/ 	.byte	0x00, 0xf0, 0x11, 0x00


	//----- nvinfo : EIATTR_KPARAM_INFO
	.align		4
.L_9:
        /*0018*/ 	.byte	0x04, 0x17
        /*001a*/ 	.short	(.L_11 - .L_10)
.L_10:
        /*001c*/ 	.word	0x00000000
        /*0020*/ 	.short	0x0004
        /*0022*/ 	.short	0x001c
        /*0024*/ 	.byte	0x00, 0xf0, 0x11, 0x00


	//----- nvinfo : EIATTR_KPARAM_INFO
	.align		4
.L_11:
        /*0028*/ 	.byte	0x04, 0x17
        /*002a*/ 	.short	(.L_13 - .L_12)
.L_12:
        /*002c*/ 	.word	0x00000000
        /*0030*/ 	.short	0x0003
        /*0032*/ 	.short	0x0018
        /*0034*/ 	.byte	0x00, 0xf0, 0x11, 0x00


	//----- nvinfo : EIATTR_KPARAM_INFO
	.align		4
.L_13:
        /*0038*/ 	.byte	0x04, 0x17
        /*003a*/ 	.short	(.L_15 - .L_14)
.L_14:
        /*003c*/ 	.word	0x00000000
        /*0040*/ 	.short	0x0002
        /*0042*/ 	.short	0x0010
        /*0044*/ 	.byte	0x00, 0xf5, 0x21, 0x00


	//----- nvinfo : EIATTR_KPARAM_INFO
	.align		4
.L_15:
        /*0048*/ 	.byte	0x04, 0x17
        /*004a*/ 	.short	(.L_17 - .L_16)
.L_16:
        /*004c*/ 	.word	0x00000000
        /*0050*/ 	.short	0x0001
        /*0052*/ 	.short	0x0008
        /*0054*/ 	.byte	0x00, 0xf5, 0x21, 0x00


	//----- nvinfo : EIATTR_KPARAM_INFO
	.align		4
.L_17:
        /*0058*/ 	.byte	0x04, 0x17
        /*005a*/ 	.short	(.L_19 - .L_18)
.L_18:
        /*005c*/ 	.word	0x00000000
        /*0060*/ 	.short	0x0000
        /*0062*/ 	.short	0x0000
        /*0064*/ 	.byte	0x00, 0xf5, 0x21, 0x00


	//----- nvinfo : EIATTR_SPARSE_MMA_MASK
	.align		4
.L_19:
        /*0068*/ 	.byte	0x03, 0x50
        /*006a*/ 	.short	0x0000


	//----- nvinfo : EIATTR_MAXREG_COUNT
	.align		4
        /*006c*/ 	.byte	0x03, 0x1b
        /*006e*/ 	.short	0x00ff


	//----- nvinfo : EIATTR_MERCURY_ISA_VERSION
	.align		4
        /*0070*/ 	.byte	0x03, 0x5f
        /*0072*/ 	.short	0x0101


	//----- nvinfo : EIATTR_VRC_CTA_INIT_COUNT
	.align		4
        /*0074*/ 	.byte	0x02, 0x4a
	.zero		1
	.zero		1


	//----- nvinfo : EIATTR_EXIT_INSTR_OFFSETS
	.align		4
        /*0078*/ 	.byte	0x04, 0x1c
        /*007a*/ 	.short	(.L_21 - .L_20)


	//   ....[0]....
.L_20:
        /*007c*/ 	.word	0x000000d0


	//   ....[1]....
        /*0080*/ 	.word	0x000008e0


	//----- nvinfo : EIATTR_CBANK_PARAM_SIZE
	.align		4
.L_21:
        /*0084*/ 	.byte	0x03, 0x19
        /*0086*/ 	.short	0x0024


	//----- nvinfo : EIATTR_PARAM_CBANK
	.align		4
        /*0088*/ 	.byte	0x04, 0x0a
        /*008a*/ 	.short	(.L_23 - .L_22)
	.align		4
.L_22:
        /*008c*/ 	.word	index@(.nv.constant0._Z20matrix_multiply_cudaPiS_S_iii)
        /*0090*/ 	.short	0x0380
        /*0092*/ 	.short	0x0024


	//----- nvinfo : EIATTR_SW_WAR
	.align		4
.L_23:
        /*0094*/ 	.byte	0x04, 0x36
        /*0096*/ 	.short	(.L_25 - .L_24)
.L_24:
        /*0098*/ 	.word	0x00000008
.L_25:


//--------------------- .nv.callgraph             --------------------------
	.section	.nv.callgraph,"",@"SHT_CUDA_CALLGRAPH"
	.align	4
	.sectionentsize	8
	.align		4
        /*0000*/ 	.word	0x00000000
	.align		4
        /*0004*/ 	.word	0xffffffff
	.align		4
        /*0008*/ 	.word	0x00000000
	.align		4
        /*000c*/ 	.word	0xfffffffe
	.align		4
        /*0010*/ 	.word	0x00000000
	.align		4
        /*0014*/ 	.word	0xfffffffd
	.align		4
        /*0018*/ 	.word	0x00000000
	.align		4
        /*001c*/ 	.word	0xfffffffc


//--------------------- .text._Z20matrix_multiply_cudaPiS_S_iii --------------------------
	.section	.text._Z20matrix_multiply_cudaPiS_S_iii,"ax",@progbits
	.align	128
        .global         _Z20matrix_multiply_cudaPiS_S_iii
        .type           _Z20matrix_multiply_cudaPiS_S_iii,@function
        .size           _Z20matrix_multiply_cudaPiS_S_iii,(.L_x_5 - _Z20matrix_multiply_cudaPiS_S_iii)
        .other          _Z20matrix_multiply_cudaPiS_S_iii,@"STO_CUDA_ENTRY STV_DEFAULT"
_Z20matrix_multiply_cudaPiS_S_iii:
.text._Z20matrix_multiply_cudaPiS_S_iii:
[----:B------:R-:W-:Y:S01]  /*0000*/  LDC R1, c[0x0][0x37c] ;  /* 0x0000df00ff017b82 */ /* 0x000fe20000000800 */
[----:B------:R-:W0:Y:S07]  /*0010*/  S2R R5, SR_TID.X ;  /* 0x0000000000057919 */ /* 0x000e2e0000002100 */
[----:B------:R-:W1:Y:S01]  /*0020*/  LDC R16, c[0x0][0x364] ;  /* 0x0000d900ff107b82 */ /* 0x000e620000000800 */
[----:B------:R-:W2:Y:S01]  /*0030*/  LDCU UR6, c[0x0][0x398] ;  /* 0x00007300ff0677ac */ /* 0x000ea20008000800 */
[----:B------:R-:W1:Y:S06]  /*0040*/  S2R R3, SR_TID.Y ;  /* 0x0000000000037919 */ /* 0x000e6c0000002200 */
[----:B------:R-:W0:Y:S08]  /*0050*/  S2UR UR5, SR_CTAID.X ;  /* 0x00000000000579c3 */ /* 0x000e300000002500 */
[----:B------:R-:W0:Y:S08]  /*0060*/  LDC R0, c[0x0][0x360] ;  /* 0x0000d800ff007b82 */ /* 0x000e300000000800 */
[----:B------:R-:W1:Y:S08]  /*0070*/  S2UR UR4, SR_CTAID.Y ;  /* 0x00000000000479c3 */ /* 0x000e700000002600 */
[----:B------:R-:W3:Y:S01]  /*0080*/  LDC R17, c[0x0][0x3a0] ;  /* 0x0000e800ff117b82 */ /* 0x000ee20000000800 */
[----:B0-----:R-:W-:-:S02]  /*0090*/  IMAD R0, R0, UR5, R5 ;  /* 0x0000000500007c24 */ /* 0x001fc4000f8e0205 */
[----:B-1----:R-:W-:-:S03]  /*00a0*/  IMAD R16, R16, UR4, R3 ;  /* 0x0000000410107c24 */ /* 0x002fc6000f8e0203 */
[----:B---3--:R-:W-:-:S04]  /*00b0*/  ISETP.GE.AND P0, PT, R0, R17, PT ;  /* 0x000000110000720c */ /* 0x008fc80003f06270 */
[----:B--2---:R-:W-:-:S13]  /*00c0*/  ISETP.GE.OR P0, PT, R16, UR6, P0 ;  /* 0x0000000610007c0c */ /* 0x004fda0008706670 */
[----:B------:R-:W-:Y:S05]  /*00d0*/  @P0 EXIT ;  /* 0x000000000000094d */ /* 0x000fea0003800000 */
[----:B------:R-:W0:Y:S01]  /*00e0*/  LDC R19, c[0x0][0x39c] ;  /* 0x0000e700ff137b82 */ /* 0x000e220000000800 */
[----:B------:R-:W1:Y:S01]  /*00f0*/  LDCU.64 UR4, c[0x0][0x358] ;  /* 0x00006b00ff0477ac */ /* 0x000e620008000a00 */
[----:B------:R-:W-:Y:S01]  /*0100*/  HFMA2 R24, -RZ, RZ, 0, 0 ;  /* 0x00000000ff187431 */ /* 0x000fe200000001ff */
[----:B0-----:R-:W-:-:S13]  /*0110*/  ISETP.GE.AND P0, PT, R19, 0x1, PT ;  /* 0x000000011300780c */ /* 0x001fda0003f06270 */
[----:B-1----:R-:W-:Y:S05]  /*0120*/  @!P0 BRA `(.L_x_0) ;  /* 0x0000000400dc8947 */ /* 0x002fea0003800000 */
[C---:B------:R-:W-:Y:S01]  /*0130*/  ISETP.GE.U32.AND P1, PT, R19.reuse, 0x8, PT ;  /* 0x000000081300780c */ /* 0x040fe20003f26070 */
[----:B------:R-:W-:Y:S01]  /*0140*/  IMAD R20, R16, R19, RZ ;  /* 0x0000001310147224 */ /* 0x000fe200078e02ff */
[----:B------:R-:W-:Y:S02]  /*0150*/  LOP3.LUT R27, R19, 0x7, RZ, 0xc0, !PT ;  /* 0x00000007131b7812 */ /* 0x000fe400078ec0ff */
[----:B------:R-:W-:Y:S02]  /*0160*/  MOV R21, RZ ;  /* 0x000000ff00157202 */ /* 0x000fe40000000f00 */
[----:B------:R-:W-:Y:S02]  /*0170*/  ISETP.NE.AND P0, PT, R27, RZ, PT ;  /* 0x000000ff1b00720c */ /* 0x000fe40003f05270 */
[----:B------:R-:W-:-:S05]  /*0180*/  MOV R24, RZ ;  /* 0x000000ff00187202 */ /* 0x000fca0000000f00 */
[----:B------:R-:W-:Y:S06]  /*0190*/  @!P1 BRA `(.L_x_1) ;  /* 0x0000000000c09947 */ /* 0x000fec0003800000 */
[----:B------:R-:W0:Y:S01]  /*01a0*/  LDC.64 R2, c[0x0][0x380] ;  /* 0x0000e000ff027b82 */ /* 0x000e220000000a00 */
[----:B------:R-:W-:Y:S02]  /*01b0*/  LOP3.LUT R21, R19, 0x7ffffff8, RZ, 0xc0, !PT ;  /* 0x7ffffff813157812 */ /* 0x000fe400078ec0ff */
[----:B------:R-:W-:Y:S02]  /*01c0*/  MOV R24, RZ ;  /* 0x000000ff00187202 */ /* 0x000fe40000000f00 */
[----:B------:R-:W-:Y:S02]  /*01d0*/  MOV R18, R0 ;  /* 0x0000000000127202 */ /* 0x000fe40000000f00 */
[----:B------:R-:W-:Y:S01]  /*01e0*/  IADD3 R22, PT, PT, -R21, RZ, RZ ;  /* 0x000000ff15167210 */ /* 0x000fe20007ffe1ff */
[----:B0-----:R-:W-:-:S03]  /*01f0*/  IMAD.WIDE.U32 R2, R20, 0x4, R2 ;  /* 0x0000000414027825 */ /* 0x001fc600078e0002 */
[----:B------:R-:W-:-:S04]  /*0200*/  IADD3 R4, P1, PT, R2, 0x10, RZ ;  /* 0x0000001002047810 */ /* 0x000fc80007f3e0ff */
[----:B------:R-:W-:-:S09]  /*0210*/  IADD3.X R3, PT, PT, RZ, R3, RZ, P1, !PT ;  /* 0x00000003ff037210 */ /* 0x000fd20000ffe4ff */
.L_x_2:
[----:B------:R-:W0:Y:S01]  /*0220*/  LDC.64 R14, c[0x0][0x388] ;  /* 0x0000e200ff0e7b82 */ /* 0x000e220000000a00 */
[----:B------:R-:W-:-:S05]  /*0230*/  MOV R2, R4 ;  /* 0x0000000400027202 */ /* 0x000fca0000000f00 */
[----:B------:R-:W2:Y:S04]  /*0240*/  LDG.E R25, desc[UR4][R2.64+-0x10] ;  /* 0xfffff00402197981 */ /* 0x000ea8000c1e1900 */
[----:B------:R-:W3:Y:S04]  /*0250*/  LDG.E R23, desc[UR4][R2.64+-0xc] ;  /* 0xfffff40402177981 */ /* 0x000ee8000c1e1900 */
[----:B------:R-:W4:Y:S04]  /*0260*/  LDG.E R29, desc[UR4][R2.64+-0x8] ;  /* 0xfffff804021d7981 */ /* 0x000f28000c1e1900 */
[----:B------:R-:W5:Y:S01]  /*0270*/  LDG.E R28, desc[UR4][R2.64+-0x4] ;  /* 0xfffffc04021c7981 */ /* 0x000f62000c1e1900 */
[----:B0-----:R-:W-:-:S05]  /*0280*/  IMAD.WIDE R14, R18, 0x4, R14 ;  /* 0x00000004120e7825 */ /* 0x001fca00078e020e */
[----:B------:R0:W2:Y:S01]  /*0290*/  LDG.E R26, desc[UR4][R14.64] ;  /* 0x000000040e1a7981 */ /* 0x0000a2000c1e1900 */
[----:B------:R-:W-:-:S04]  /*02a0*/  IMAD.WIDE R12, R17, 0x4, R14 ;  /* 0x00000004110c7825 */ /* 0x000fc800078e020e */
[C---:B------:R-:W-:Y:S02]  /*02b0*/  IMAD.WIDE R4, R17.reuse, 0x4, R12 ;  /* 0x0000000411047825 */ /* 0x040fe400078e020c */
[----:B------:R-:W3:Y:S02]  /*02c0*/  LDG.E R12, desc[UR4][R12.64] ;  /* 0x000000040c0c7981 */ /* 0x000ee4000c1e1900 */
[C---:B------:R-:W-:Y:S02]  /*02d0*/  IMAD.WIDE R8, R17.reuse, 0x4, R4 ;  /* 0x0000000411087825 */ /* 0x040fe400078e0204 */
[----:B------:R-:W4:Y:S02]  /*02e0*/  LDG.E R4, desc[UR4][R4.64] ;  /* 0x0000000404047981 */ /* 0x000f24000c1e1900 */
[C---:B------:R-:W-:Y:S02]  /*02f0*/  IMAD.WIDE R6, R17.reuse, 0x4, R8 ;  /* 0x0000000411067825 */ /* 0x040fe400078e0208 */
[----:B------:R-:W5:Y:S02]  /*0300*/  LDG.E R8, desc[UR4][R8.64] ;  /* 0x0000000408087981 */ /* 0x000f64000c1e1900 */
[----:B------:R-:W-:-:S02]  /*0310*/  IMAD.WIDE R10, R17, 0x4, R6 ;  /* 0x00000004110a7825 */ /* 0x000fc400078e0206 */
[----:B------:R-:W5:Y:S04]  /*0320*/  LDG.E R5, desc[UR4][R2.64] ;  /* 0x0000000402057981 */ /* 0x000f68000c1e1900 */
[----:B------:R-:W5:Y:S01]  /*0330*/  LDG.E R6, desc[UR4][R6.64] ;  /* 0x0000000406067981 */ /* 0x000f62000c1e1900 */
[----:B0-----:R-:W-:-:S03]  /*0340*/  IMAD.WIDE R14, R17, 0x4, R10 ;  /* 0x00000004110e7825 */ /* 0x001fc600078e020a */
[----:B------:R-:W5:Y:S04]  /*0350*/  LDG.E R10, desc[UR4][R10.64] ;  /* 0x000000040a0a7981 */ /* 0x000f68000c1e1900 */
[----:B------:R-:W5:Y:S04]  /*0360*/  LDG.E R13, desc[UR4][R14.64] ;  /* 0x000000040e0d7981 */ /* 0x000f68000c1e1900 */
[----:B------:R-:W5:Y:S04]  /*0370*/  LDG.E R7, desc[UR4][R2.64+0x4] ;  /* 0x0000040402077981 */ /* 0x000f68000c1e1900 */
[----:B------:R-:W5:Y:S01]  /*0380*/  LDG.E R9, desc[UR4][R2.64+0xc] ;  /* 0x00000c0402097981 */ /* 0x000f62000c1e1900 */
[----:B--2---:R-:W-:-:S02]  /*0390*/  IMAD R26, R25, R26, R24 ;  /* 0x0000001a191a7224 */ /* 0x004fc400078e0218 */
[----:B------:R-:W-:Y:S02]  /*03a0*/  IMAD.WIDE R24, R17, 0x4, R14 ;  /* 0x0000000411187825 */ /* 0x000fe400078e020e */
[----:B------:R0:W2:Y:S04]  /*03b0*/  LDG.E R14, desc[UR4][R2.64+0x8] ;  /* 0x00000804020e7981 */ /* 0x0000a8000c1e1900 */
[----:B------:R-:W2:Y:S01]  /*03c0*/  LDG.E R24, desc[UR4][R24.64] ;  /* 0x0000000418187981 */ /* 0x000ea2000c1e1900 */
[----:B---3--:R-:W-:Y:S01]  /*03d0*/  IMAD R12, R23, R12, R26 ;  /* 0x0000000c170c7224 */ /* 0x008fe200078e021a */
[----:B------:R-:W-:-:S03]  /*03e0*/  IADD3 R22, PT, PT, R22, 0x8, RZ ;  /* 0x0000000816167810 */ /* 0x000fc60007ffe0ff */
[----:B----4-:R-:W-:Y:S01]  /*03f0*/  IMAD R29, R29, R4, R12 ;  /* 0x000000041d1d7224 */ /* 0x010fe200078e020c */
[----:B------:R-:W-:-:S03]  /*0400*/  ISETP.NE.AND P1, PT, R22, RZ, PT ;  /* 0x000000ff1600720c */ /* 0x000fc60003f25270 */
[----:B-----5:R-:W-:Y:S01]  /*0410*/  IMAD R8, R28, R8, R29 ;  /* 0x000000081c087224 */ /* 0x020fe200078e021d */
[----:B------:R-:W-:-:S03]  /*0420*/  IADD3 R4, P2, PT, R2, 0x20, RZ ;  /* 0x0000002002047810 */ /* 0x000fc60007f5e0ff */
[----:B------:R-:W-:Y:S01]  /*0430*/  IMAD R5, R5, R6, R8 ;  /* 0x0000000605057224 */ /* 0x000fe200078e0208 */
[----:B0-----:R-:W-:Y:S02]  /*0440*/  IADD3.X R3, PT, PT, RZ, R3, RZ, P2, !PT ;  /* 0x00000003ff037210 */ /* 0x001fe400017fe4ff */
[----:B------:R-:W-:Y:S01]  /*0450*/  LEA R18, R17, R18, 0x3 ;  /* 0x0000001211127211 */ /* 0x000fe200078e18ff */
[----:B------:R-:W-:-:S04]  /*0460*/  IMAD R5, R7, R10, R5 ;  /* 0x0000000a07057224 */ /* 0x000fc800078e0205 */
[----:B--2---:R-:W-:-:S04]  /*0470*/  IMAD R5, R14, R13, R5 ;  /* 0x0000000d0e057224 */ /* 0x004fc800078e0205 */
[----:B------:R-:W-:Y:S01]  /*0480*/  IMAD R24, R9, R24, R5 ;  /* 0x0000001809187224 */ /* 0x000fe200078e0205 */
[----:B------:R-:W-:Y:S06]  /*0490*/  @P1 BRA `(.L_x_2) ;  /* 0xfffffffc00601947 */ /* 0x000fec000383ffff */
.L_x_1:
[----:B------:R-:W-:Y:S05]  /*04a0*/  @!P0 BRA `(.L_x_0) ;  /* 0x0000000000fc8947 */ /* 0x000fea0003800000 */
[----:B------:R-:W-:Y:S02]  /*04b0*/  ISETP.GE.U32.AND P1, PT, R27, 0x4, PT ;  /* 0x000000041b00780c */ /* 0x000fe40003f26070 */
[----:B------:R-:W-:-:S04]  /*04c0*/  LOP3.LUT R14, R19, 0x3, RZ, 0xc0, !PT ;  /* 0x00000003130e7812 */ /* 0x000fc800078ec0ff */
[----:B------:R-:W-:-:S07]  /*04d0*/  ISETP.NE.AND P0, PT, R14, RZ, PT ;  /* 0x000000ff0e00720c */ /* 0x000fce0003f05270 */
[----:B------:R-:W-:Y:S06]  /*04e0*/  @!P1 BRA `(.L_x_3) ;  /* 0x00000000006c9947 */ /* 0x000fec0003800000 */
[----:B------:R-:W0:Y:S01]  /*04f0*/  LDC.64 R4, c[0x0][0x388] ;  /* 0x0000e200ff047b82 */ /* 0x000e220000000a00 */
[----:B------:R-:W1:Y:S01]  /*0500*/  LDCU.64 UR6, c[0x0][0x380] ;  /* 0x00007000ff0677ac */ /* 0x000e620008000a00 */
[----:B------:R-:W-:Y:S01]  /*0510*/  IMAD R7, R21, R17, R0 ;  /* 0x0000001115077224 */ /* 0x000fe200078e0200 */
[CC--:B------:R-:W-:Y:S02]  /*0520*/  IADD3 R3, PT, PT, R20.reuse, R21.reuse, RZ ;  /* 0x0000001514037210 */ /* 0x0c0fe40007ffe0ff */
[----:B------:R-:W-:-:S03]  /*0530*/  IADD3 R8, P1, PT, R20, R21, RZ ;  /* 0x0000001514087210 */ /* 0x000fc60007f3e0ff */
[----:B------:R-:W2:Y:S01]  /*0540*/  LDC.64 R12, c[0x0][0x380] ;  /* 0x0000e000ff0c7b82 */ /* 0x000ea20000000a00 */
[----:B0-----:R-:W-:-:S04]  /*0550*/  IMAD.WIDE R4, R7, 0x4, R4 ;  /* 0x0000000407047825 */ /* 0x001fc800078e0204 */
[----:B------:R-:W-:Y:S02]  /*0560*/  IMAD.WIDE R6, R17, 0x4, R4 ;  /* 0x0000000411067825 */ /* 0x000fe400078e0204 */
[----:B------:R-:W3:Y:S02]  /*0570*/  LDG.E R4, desc[UR4][R4.64] ;  /* 0x0000000404047981 */ /* 0x000ee4000c1e1900 */
[----:B--2---:R-:W-:Y:S01]  /*0580*/  IMAD.WIDE.U32 R12, R3, 0x4, R12 ;  /* 0x00000004030c7825 */ /* 0x004fe200078e000c */
[----:B------:R-:W-:Y:S02]  /*0590*/  IADD3.X R3, PT, PT, RZ, RZ, RZ, P1, !PT ;  /* 0x000000ffff037210 */ /* 0x000fe40000ffe4ff */
[----:B-1----:R-:W-:-:S03]  /*05a0*/  LEA R2, P1, R8, UR6, 0x2 ;  /* 0x0000000608027c11 */ /* 0x002fc6000f8210ff */
[----:B------:R-:W3:Y:S01]  /*05b0*/  LDG.E R13, desc[UR4][R12.64] ;  /* 0x000000040c0d7981 */ /* 0x000ee2000c1e1900 */
[----:B------:R-:W-:Y:S01]  /*05c0*/  LEA.HI.X R3, R8, UR7, R3, 0x2, P1 ;  /* 0x0000000708037c11 */ /* 0x000fe200088f1403 */
[C---:B------:R-:W-:Y:S02]  /*05d0*/  IMAD.WIDE R8, R17.reuse, 0x4, R6 ;  /* 0x0000000411087825 */ /* 0x040fe400078e0206 */
[----:B------:R-:W2:Y:S04]  /*05e0*/  LDG.E R6, desc[UR4][R6.64] ;  /* 0x0000000406067981 */ /* 0x000ea8000c1e1900 */
[----:B------:R-:W2:Y:S01]  /*05f0*/  LDG.E R15, desc[UR4][R2.64+0x4] ;  /* 0x00000404020f7981 */ /* 0x000ea2000c1e1900 */
[----:B------:R-:W-:-:S03]  /*0600*/  IMAD.WIDE R10, R17, 0x4, R8 ;  /* 0x00000004110a7825 */ /* 0x000fc600078e0208 */
[----:B------:R-:W4:Y:S04]  /*0610*/  LDG.E R22, desc[UR4][R8.64] ;  /* 0x0000000408167981 */ /* 0x000f28000c1e1900 */
[----:B------:R-:W4:Y:S04]  /*0620*/  LDG.E R18, desc[UR4][R2.64+0x8] ;  /* 0x0000080402127981 */ /* 0x000f28000c1e1900 */
[----:B------:R-:W5:Y:S04]  /*0630*/  LDG.E R26, desc[UR4][R2.64+0xc] ;  /* 0x00000c04021a7981 */ /* 0x000f68000c1e1900 */
[----:B------:R-:W5:Y:S01]  /*0640*/  LDG.E R10, desc[UR4][R10.64] ;  /* 0x000000040a0a7981 */ /* 0x000f62000c1e1900 */
[----:B------:R-:W-:Y:S01]  /*0650*/  IADD3 R21, PT, PT, R21, 0x4, RZ ;  /* 0x0000000415157810 */ /* 0x000fe20007ffe0ff */
[----:B---3--:R-:W-:-:S04]  /*0660*/  IMAD R24, R13, R4, R24 ;  /* 0x000000040d187224 */ /* 0x008fc800078e0218 */
[----:B--2---:R-:W-:-:S04]  /*0670*/  IMAD R15, R15, R6, R24 ;  /* 0x000000060f0f7224 */ /* 0x004fc800078e0218 */
[----:B----4-:R-:W-:-:S04]  /*0680*/  IMAD R15, R18, R22, R15 ;  /* 0x00000016120f7224 */ /* 0x010fc800078e020f */
[----:B-----5:R-:W-:-:S07]  /*0690*/  IMAD R24, R26, R10, R15 ;  /* 0x0000000a1a187224 */ /* 0x020fce00078e020f */
.L_x_3:
[----:B------:R-:W-:Y:S05]  /*06a0*/  @!P0 BRA `(.L_x_0) ;  /* 0x00000000007c8947 */ /* 0x000fea0003800000 */
[----:B------:R-:W-:Y:S01]  /*06b0*/  ISETP.NE.AND P1, PT, R14, 0x1, PT ;  /* 0x000000010e00780c */ /* 0x000fe20003f25270 */
[----:B------:R-:W0:Y:S01]  /*06c0*/  LDC.64 R10, c[0x0][0x380] ;  /* 0x0000e000ff0a7b82 */ /* 0x000e220000000a00 */
[----:B------:R-:W-:-:S04]  /*06d0*/  LOP3.LUT R19, R19, 0x1, RZ, 0xc0, !PT ;  /* 0x0000000113137812 */ /* 0x000fc800078ec0ff */
[----:B------:R-:W-:-:S03]  /*06e0*/  ISETP.NE.U32.AND P0, PT, R19, 0x1, PT ;  /* 0x000000011300780c */ /* 0x000fc60003f05070 */
[----:B------:R-:W1:Y:S04]  /*06f0*/  LDC.64 R8, c[0x0][0x388] ;  /* 0x0000e200ff087b82 */ /* 0x000e680000000a00 */
[CC--:B------:R-:W-:Y:S02]  /*0700*/  @P1 IADD3 R13, PT, PT, R20.reuse, R21.reuse, RZ ;  /* 0x00000015140d1210 */ /* 0x0c0fe40007ffe0ff */
[----:B------:R-:W-:Y:S02]  /*0710*/  @P1 IADD3 R12, P2, PT, R20, R21, RZ ;  /* 0x00000015140c1210 */ /* 0x000fe40007f5e0ff */
[----:B------:R-:W2:Y:S02]  /*0720*/  @P1 LDC.64 R2, c[0x0][0x380] ;  /* 0x0000e000ff021b82 */ /* 0x000ea40000000a00 */
[----:B------:R-:W-:-:S06]  /*0730*/  @P1 IADD3.X R14, PT, PT, RZ, RZ, RZ, P2, !PT ;  /* 0x000000ffff0e1210 */ /* 0x000fcc00017fe4ff */
[----:B------:R-:W3:Y:S01]  /*0740*/  LDC.64 R4, c[0x0][0x380] ;  /* 0x0000e000ff047b82 */ /* 0x000ee20000000a00 */
[----:B0-----:R-:W-:-:S04]  /*0750*/  @P1 IMAD.WIDE.U32 R10, R13, 0x4, R10 ;  /* 0x000000040d0a1825 */ /* 0x001fc800078e000a */
[C---:B------:R-:W-:Y:S01]  /*0760*/  @P1 IMAD R13, R21.reuse, R17, R0 ;  /* 0x00000011150d1224 */ /* 0x040fe200078e0200 */
[----:B------:R-:W-:Y:S01]  /*0770*/  @P1 IADD3 R21, PT, PT, R21, 0x2, RZ ;  /* 0x0000000215151810 */ /* 0x000fe20007ffe0ff */
[----:B------:R-:W4:Y:S01]  /*0780*/  @P1 LDG.E R11, desc[UR4][R10.64] ;  /* 0x000000040a0b1981 */ /* 0x000f22000c1e1900 */
[----:B------:R-:W0:Y:S01]  /*0790*/  LDC.64 R6, c[0x0][0x388] ;  /* 0x0000e200ff067b82 */ /* 0x000e220000000a00 */
[----:B-1----:R-:W-:Y:S01]  /*07a0*/  @P1 IMAD.WIDE R8, R13, 0x4, R8 ;  /* 0x000000040d081825 */ /* 0x002fe200078e0208 */
[----:B------:R-:W-:Y:S02]  /*07b0*/  @!P0 IADD3 R15, PT, PT, R20, R21, RZ ;  /* 0x00000015140f8210 */ /* 0x000fe40007ffe0ff */
[----:B--2---:R-:W-:Y:S01]  /*07c0*/  @P1 LEA R2, P2, R12, R2, 0x2 ;  /* 0x000000020c021211 */ /* 0x004fe200078410ff */
[----:B------:R-:W-:-:S03]  /*07d0*/  @!P0 IMAD R21, R21, R17, R0 ;  /* 0x0000001115158224 */ /* 0x000fc600078e0200 */
[----:B------:R-:W-:Y:S01]  /*07e0*/  @P1 LEA.HI.X R3, R12, R3, R14, 0x2, P2 ;  /* 0x000000030c031211 */ /* 0x000fe200010f140e */
[----:B------:R-:W-:Y:S01]  /*07f0*/  @P1 IMAD.WIDE R12, R17, 0x4, R8 ;  /* 0x00000004110c1825 */ /* 0x000fe200078e0208 */
[----:B------:R-:W4:Y:S03]  /*0800*/  @P1 LDG.E R14, desc[UR4][R8.64] ;  /* 0x00000004080e1981 */ /* 0x000f26000c1e1900 */
[----:B---3--:R-:W-:Y:S01]  /*0810*/  @!P0 IMAD.WIDE.U32 R4, R15, 0x4, R4 ;  /* 0x000000040f048825 */ /* 0x008fe200078e0004 */
[----:B------:R-:W2:Y:S04]  /*0820*/  @P1 LDG.E R2, desc[UR4][R2.64+0x4] ;  /* 0x0000040402021981 */ /* 0x000ea8000c1e1900 */
[----:B------:R-:W2:Y:S01]  /*0830*/  @P1 LDG.E R12, desc[UR4][R12.64] ;  /* 0x000000040c0c1981 */ /* 0x000ea2000c1e1900 */
[----:B0-----:R-:W-:-:S03]  /*0840*/  @!P0 IMAD.WIDE R6, R21, 0x4, R6 ;  /* 0x0000000415068825 */ /* 0x001fc600078e0206 */
[----:B------:R-:W3:Y:S04]  /*0850*/  @!P0 LDG.E R5, desc[UR4][R4.64] ;  /* 0x0000000404058981 */ /* 0x000ee8000c1e1900 */
[----:B------:R-:W3:Y:S01]  /*0860*/  @!P0 LDG.E R6, desc[UR4][R6.64] ;  /* 0x0000000406068981 */ /* 0x000ee2000c1e1900 */
[----:B----4-:R-:W-:-:S04]  /*0870*/  @P1 IMAD R11, R11, R14, R24 ;  /* 0x0000000e0b0b1224 */ /* 0x010fc800078e0218 */
[----:B--2---:R-:W-:-:S04]  /*0880*/  @P1 IMAD R24, R2, R12, R11 ;  /* 0x0000000c02181224 */ /* 0x004fc800078e020b */
[----:B---3--:R-:W-:-:S07]  /*0890*/  @!P0 IMAD R24, R5, R6, R24 ;  /* 0x0000000605188224 */ /* 0x008fce00078e0218 */
.L_x_0:
[----:B------:R-:W0:Y:S01]  /*08a0*/  LDC.64 R2, c[0x0][0x390] ;  /* 0x0000e400ff027b82 */ /* 0x000e220000000a00 */
[----:B------:R-:W-:-:S04]  /*08b0*/  IMAD R17, R16, R17, R0 ;  /* 0x0000001110117224 */ /* 0x000fc800078e0200 */
[----:B0-----:R-:W-:-:S05]  /*08c0*/  IMAD.WIDE R2, R17, 0x4, R2 ;  /* 0x0000000411027825 */ /* 0x001fca00078e0202 */
[----:B------:R-:W-:Y:S01]  /*08d0*/  STG.E desc[UR4][R2.64], R24 ;  /* 0x0000001802007986 */ /* 0x000fe2000c101904 */
[----:B------:R-:W-:Y:S05]  /*08e0*/  EXIT ;  /* 0x000000000000794d */ /* 0x000fea0003800000 */
.L_x_4:
[----:B------:R-:W-:-:S00]  /*08f0*/  BRA `(.L_x_4) ;  /* 0xfffffffc00fc7947 */ /* 0x000fc0000383ffff */
[----:B------:R-:W-:-:S00]  /*0900*/  NOP ;  /* 0x0000000000007918 */ /* 0x000fc00000000000 */
[----:B------:R-:W-:-:S00]  /*0910*/  NOP ;  /* 0x0000000000007918 */ /* 0x000fc00000000000 */
[----:B------:R-:W-:-:S00]  /*0920*/  NOP ;  /* 0x0000000000007918 */ /* 0x000fc00000000000 */
[----:B------:R-:W-:-:S00]  /*0930*/  NOP ;  /* 0x0000000000007918 */ /* 0x000fc00000000000 */
[----:B------:R-:W-:-:S00]  /*0940*/  NOP ;  /* 0x0000000000007918 */ /* 0x000fc00000000000 */
[----:B------:R-:W-:-:S00]  /*0950*/  NOP ;  /* 0x0000000000007918 */ /* 0x000fc00000000000 */
[----:B------:R-:W-:-:S00]  /*0960*/  NOP ;  /* 0x0000000000007918 */ /* 0x000fc00000000000 */
[----:B------:R-:W-:-:S00]  /*0970*/  NOP ;  /* 0x0000000000007918 */ /* 0x000fc00000000000 */
.L_x_5:


//--------------------- .nv.shared.reserved.0     --------------------------
	.section	.nv.shared.reserved.0,"aw",@nobits
	.weak		__nv_reservedSMEM_offset_0_alias
	.size		__nv_reservedSMEM_offset_0_alias, 0, 64
	.other		__nv_reservedSMEM_offset_0_alias,@"STO_CUDA_RESERVED_SHARED STV_DEFAULT"
__nv_reservedSMEM_offset_0_alias:
	.zero		0
	.zero		64


//--------------------- .nv.constant0._Z20matrix_multiply_cudaPiS_S_iii --------------------------
	.section	.nv.constant0._Z20matrix_multiply_cudaPiS_S_iii,"a",@progbits
	.sectionflags	@""
	.align	4
.nv.constant0._Z20matrix_multiply_cudaPiS_S_iii:
	.zero		932


//--------------------- SYMBOLS --------------------------

	.type		.nv.reservedSmem.offset0,@object
	.size		.nv.reservedSmem.offset0,0x4
